//
// Generated by NVIDIA NVVM Compiler
//
// Compiler Build ID: CL-36424714
// Cuda compilation tools, release 13.0, V13.0.88
// Based on NVVM 20.0.0
//

.version 9.0
.target sm_100
.address_size 64

	// .globl	_Z10gol_kernelv

.visible .entry _Z10gol_kernelv()
{


	ret;

}


// ===== COMPILED SASS (sm_100) =====

	.target	sm_100

	.elftype	@"ET_EXEC"


//--------------------- .note.nv.tkinfo           --------------------------
	.section	.note.nv.tkinfo,"",@"SHT_NOTE"
	.sectionflags	@"SHF_NOTE_NV_TKINFO"
	.tkinfo
        /*0018*/ 	.word	0x00000002
        /*0030*/ 	.string	""
        /*0030*/ 	.string	"ptxas"
        /*0030*/ 	.string	"Cuda compilation tools, release 13.0, V13.0.88"
        /*0030*/ 	.string	"Build cuda_13.0.r13.0/compiler.36424714_0"
        /*0030*/ 	.string	"-arch sm_100 -m 64 "



//--------------------- .note.nv.cuinfo           --------------------------
	.section	.note.nv.cuinfo,"",@"SHT_NOTE"
	.sectionflags	@"SHF_NOTE_NV_CUINFO"
        /*0018*/ 	.short	0x0002
        /*001a*/ 	.short	0x0064
        /*001c*/ 	.short	0x0082
	.zero		2


//--------------------- .nv.info                  --------------------------
	.section	.nv.info,"",@"SHT_CUDA_INFO"
	.align	4


	//----- nvinfo : EIATTR_REGCOUNT
	.align		4
        /*0000*/ 	.byte	0x04, 0x2f
        /*0002*/ 	.short	(.L_1 - .L_0)
	.align		4
.L_0:
        /*0004*/ 	.word	index@(_Z10gol_kernelv)
        /*0008*/ 	.word	0x00000004


	//----- nvinfo : EIATTR_FRAME_SIZE
	.align		4
.L_1:
        /*000c*/ 	.byte	0x04, 0x11
        /*000e*/ 	.short	(.L_3 - .L_2)
	.align		4
.L_2:
        /*0010*/ 	.word	index@(_Z10gol_kernelv)
        /*0014*/ 	.word	0x00000000


	//----- nvinfo : EIATTR_MIN_STACK_SIZE
	.align		4
.L_3:
        /*0018*/ 	.byte	0x04, 0x12
        /*001a*/ 	.short	(.L_5 - .L_4)
	.align		4
.L_4:
        /*001c*/ 	.word	index@(_Z10gol_kernelv)
        /*0020*/ 	.word	0x00000000
.L_5:


//--------------------- .nv.compat                --------------------------
	.section	.nv.compat,"",@"SHT_CUDA_COMPAT_INFO"
	.align	4
        /*0000*/ 	.byte	0x02, 0x09, 0x00, 0x00, 0x02, 0x02, 0x01, 0x00, 0x02, 0x05, 0x05, 0x00, 0x03, 0x07, 0x01, 0x01
        /*0010*/ 	.byte	0x02, 0x03, 0x00, 0x00, 0x02, 0x06, 0x01, 0x00, 0x04, 0x0b, 0x08, 0x00, 0x09, 0x00, 0x00, 0x00
        /*0020*/ 	.byte	0x00, 0x00, 0x00, 0x00


//--------------------- .nv.info._Z10gol_kernelv  --------------------------
	.section	.nv.info._Z10gol_kernelv,"",@"SHT_CUDA_INFO"
	.sectionflags	@""
	.align	4


	//----- nvinfo : EIATTR_CUDA_API_VERSION
	.align		4
        /*0000*/ 	.byte	0x04, 0x37
        /*0002*/ 	.short	(.L_7 - .L_6)
.L_6:
        /*0004*/ 	.word	0x00000082


	//----- nvinfo : EIATTR_SPARSE_MMA_MASK
	.align		4
.L_7:
        /*0008*/ 	.byte	0x03, 0x50
        /*000a*/ 	.short	0x0000


	//----- nvinfo : EIATTR_MAXREG_COUNT
	.align		4
        /*000c*/ 	.byte	0x03, 0x1b
        /*000e*/ 	.short	0x00ff


	//----- nvinfo : EIATTR_MERCURY_ISA_VERSION
	.align		4
        /*0010*/ 	.byte	0x03, 0x5f
        /*0012*/ 	.short	0x0101


	//----- nvinfo : EIATTR_VRC_CTA_INIT_COUNT
	.align		4
        /*0014*/ 	.byte	0x02, 0x4a
	.zero		1
	.zero		1


	//----- nvinfo : EIATTR_EXIT_INSTR_OFFSETS
	.align		4
        /*0018*/ 	.byte	0x04, 0x1c
        /*001a*/ 	.short	(.L_9 - .L_8)


	//   ....[0]....
.L_8:
        /*001c*/ 	.word	0x00000010


	//----- nvinfo : EIATTR_SW_WAR
	.align		4
.L_9:
        /*0020*/ 	.byte	0x04, 0x36
        /*0022*/ 	.short	(.L_11 - .L_10)
.L_10:
        /*0024*/ 	.word	0x00000008
.L_11:


//--------------------- .nv.callgraph             --------------------------
	.section	.nv.callgraph,"",@"SHT_CUDA_CALLGRAPH"
	.align	4
	.sectionentsize	8
	.align		4
        /*0000*/ 	.word	0x00000000
	.align		4
        /*0004*/ 	.word	0xffffffff
	.align		4
        /*0008*/ 	.word	0x00000000
	.align		4
        /*000c*/ 	.word	0xfffffffe
	.align		4
        /*0010*/ 	.word	0x00000000
	.align		4
        /*0014*/ 	.word	0xfffffffd
	.align		4
        /*0018*/ 	.word	0x00000000
	.align		4
        /*001c*/ 	.word	0xfffffffc


//--------------------- .text._Z10gol_kernelv     --------------------------
	.section	.text._Z10gol_kernelv,"ax",@progbits
	.align	128
        .global         _Z10gol_kernelv
        .type           _Z10gol_kernelv,@function
        .size           _Z10gol_kernelv,(.L_x_1 - _Z10gol_kernelv)
        .other          _Z10gol_kernelv,@"STO_CUDA_ENTRY STV_DEFAULT"
_Z10gol_kernelv:
.text._Z10gol_kernelv:
[----:B------:R-:W-:Y:S01]  /*0000*/  LDC R1, c[0x0][0x37c] ;  /* 0x0000df00ff017b82 */ /* 0x000fe20000000800 */
[----:B------:R-:W-:Y:S05]  /*0010*/  EXIT ;  /* 0x000000000000794d */ /* 0x000fea0003800000 */
.L_x_0:
[----:B------:R-:W-:-:S00]  /*0020*/  BRA `(.L_x_0) ;  /* 0xfffffffc00fc7947 */ /* 0x000fc0000383ffff */
[----:B------:R-:W-:-:S00]  /*0030*/  NOP ;  /* 0x0000000000007918 */ /* 0x000fc00000000000 */
        /* <DEDUP_REMOVED lines=12> */
.L_x_1:


//--------------------- .nv.shared.reserved.0     --------------------------
	.section	.nv.shared.reserved.0,"aw",@nobits
	.weak		__nv_reservedSMEM_offset_0_alias
	.size		__nv_reservedSMEM_offset_0_alias, 0, 64
	.other		__nv_reservedSMEM_offset_0_alias,@"STO_CUDA_RESERVED_SHARED STV_DEFAULT"
__nv_reservedSMEM_offset_0_alias:
	.zero		0
	.zero		64


//--------------------- .nv.constant0._Z10gol_kernelv --------------------------
	.section	.nv.constant0._Z10gol_kernelv,"a",@progbits
	.sectionflags	@""
	.align	4
.nv.constant0._Z10gol_kernelv:
	.zero		896


//--------------------- SYMBOLS --------------------------

	.type		.nv.reservedSmem.offset0,@object
	.size		.nv.reservedSmem.offset0,0x4
